	.headerflags	@"EF_CUDA_TEXMODE_UNIFIED EF_CUDA_64BIT_ADDRESS EF_CUDA_ACCELERATORS EF_CUDA_SM90 EF_CUDA_VIRTUAL_SM(EF_CUDA_SM90)"
	.elftype	@"ET_EXEC"


//--------------------- .nv.info                  --------------------------
	.section	.nv.info,"",@"SHT_CUDA_INFO"
	.align	4


	//----- nvinfo : EIATTR_REGCOUNT
	.align		4
        /*0000*/ 	.byte	0x04, 0x2f
        /*0002*/ 	.short	(.L_1 - .L_0)
	.align		4
.L_0:
        /*0004*/ 	.word	index@(triton_poi_fused_convolution_4)
        /*0008*/ 	.word	0x0000001e


	//----- nvinfo : EIATTR_MIN_STACK_SIZE
	.align		4
.L_1:
        /*000c*/ 	.byte	0x04, 0x12
        /*000e*/ 	.short	(.L_3 - .L_2)
	.align		4
.L_2:
        /*0010*/ 	.word	index@(triton_poi_fused_convolution_4)
        /*0014*/ 	.word	0x00000000


	//----- nvinfo : EIATTR_FRAME_SIZE
	.align		4
.L_3:
        /*0018*/ 	.byte	0x04, 0x11
        /*001a*/ 	.short	(.L_5 - .L_4)
	.align		4
.L_4:
        /*001c*/ 	.word	index@(triton_poi_fused_convolution_4)
        /*0020*/ 	.word	0x00000000


	//----- nvinfo : EIATTR_MIN_STACK_SIZE
	.align		4
.L_5:
        /*0024*/ 	.byte	0x04, 0x12
        /*0026*/ 	.short	(.L_7 - .L_6)
	.align		4
.L_6:
        /*0028*/ 	.word	index@(triton_poi_fused_convolution_4)
        /*002c*/ 	.word	0x00000000
.L_7:


//--------------------- .nv.info.triton_poi_fused_convolution_4 --------------------------
	.section	.nv.info.triton_poi_fused_convolution_4,"",@"SHT_CUDA_INFO"
	.sectionflags	@""
	.align	4


	//----- nvinfo : EIATTR_CUDA_API_VERSION
	.align		4
        /*0000*/ 	.byte	0x04, 0x37
        /*0002*/ 	.short	(.L_9 - .L_8)
.L_8:
        /*0004*/ 	.word	0x0000007c


	//----- nvinfo : EIATTR_KPARAM_INFO
	.align		4
.L_9:
        /*0008*/ 	.byte	0x04, 0x17
        /*000a*/ 	.short	(.L_11 - .L_10)
.L_10:
        /*000c*/ 	.word	0x00000000
        /*0010*/ 	.short	0x0003
        /*0012*/ 	.short	0x0014
        /*0014*/ 	.byte	0x00, 0xf0, 0x11, 0x00


	//----- nvinfo : EIATTR_KPARAM_INFO
	.align		4
.L_11:
        /*0018*/ 	.byte	0x04, 0x17
        /*001a*/ 	.short	(.L_13 - .L_12)
.L_12:
        /*001c*/ 	.word	0x00000000
        /*0020*/ 	.short	0x0002
        /*0022*/ 	.short	0x0010
        /*0024*/ 	.byte	0x00, 0xf0, 0x11, 0x00


	//----- nvinfo : EIATTR_KPARAM_INFO
	.align		4
.L_13:
        /*0028*/ 	.byte	0x04, 0x17
        /*002a*/ 	.short	(.L_15 - .L_14)
.L_14:
        /*002c*/ 	.word	0x00000000
        /*0030*/ 	.short	0x0001
        /*0032*/ 	.short	0x0008
        /*0034*/ 	.byte	0x00, 0xf4, 0x21, 0x00


	//----- nvinfo : EIATTR_KPARAM_INFO
	.align		4
.L_15:
        /*0038*/ 	.byte	0x04, 0x17
        /*003a*/ 	.short	(.L_17 - .L_16)
.L_16:
        /*003c*/ 	.word	0x00000000
        /*0040*/ 	.short	0x0000
        /*0042*/ 	.short	0x0000
        /*0044*/ 	.byte	0x00, 0xf4, 0x21, 0x00


	//----- nvinfo : EIATTR_SPARSE_MMA_MASK
	.align		4
.L_17:
        /*0048*/ 	.byte	0x03, 0x50
        /*004a*/ 	.short	0x0000


	//----- nvinfo : EIATTR_MAXREG_COUNT
	.align		4
        /*004c*/ 	.byte	0x03, 0x1b
        /*004e*/ 	.short	0x00ff


	//----- nvinfo : EIATTR_EXIT_INSTR_OFFSETS
	.align		4
        /*0050*/ 	.byte	0x04, 0x1c
        /*0052*/ 	.short	(.L_19 - .L_18)


	//   ....[0]....
.L_18:
        /*0054*/ 	.word	0x00000610


	//   ....[1]....
        /*0058*/ 	.word	0x00000660


	//----- nvinfo : EIATTR_REQNTID
	.align		4
.L_19:
        /*005c*/ 	.byte	0x04, 0x10
        /*005e*/ 	.short	(.L_21 - .L_20)
.L_20:
        /*0060*/ 	.word	0x00000080
        /*0064*/ 	.word	0x00000001
        /*0068*/ 	.word	0x00000001


	//----- nvinfo : EIATTR_CBANK_PARAM_SIZE
	.align		4
.L_21:
        /*006c*/ 	.byte	0x03, 0x19
        /*006e*/ 	.short	0x0018


	//----- nvinfo : EIATTR_PARAM_CBANK
	.align		4
        /*0070*/ 	.byte	0x04, 0x0a
        /*0072*/ 	.short	(.L_23 - .L_22)
	.align		4
.L_22:
        /*0074*/ 	.word	index@(.nv.constant0.triton_poi_fused_convolution_4)
        /*0078*/ 	.short	0x0210
        /*007a*/ 	.short	0x0018


	//----- nvinfo : EIATTR_SW_WAR
	.align		4
.L_23:
        /*007c*/ 	.byte	0x04, 0x36
        /*007e*/ 	.short	(.L_25 - .L_24)
.L_24:
        /*0080*/ 	.word	0x00000008
.L_25:


//--------------------- .nv.callgraph             --------------------------
	.section	.nv.callgraph,"",@"SHT_CUDA_CALLGRAPH"
	.align	4
	.sectionentsize	8
	.align		4
        /*0000*/ 	.word	0x00000000
	.align		4
        /*0004*/ 	.word	0xffffffff
	.align		4
        /*0008*/ 	.word	0x00000000
	.align		4
        /*000c*/ 	.word	0xfffffffe
	.align		4
        /*0010*/ 	.word	0x00000000
	.align		4
        /*0014*/ 	.word	0xfffffffd
	.align		4
        /*0018*/ 	.word	0x00000000
	.align		4
        /*001c*/ 	.word	0xfffffffc


//--------------------- .text.triton_poi_fused_convolution_4 --------------------------
	.section	.text.triton_poi_fused_convolution_4,"ax",@progbits
	.sectionflags	@"SHF_BARRIERS=1"
	.align	128
        .global         triton_poi_fused_convolution_4
        .type           triton_poi_fused_convolution_4,@function
        .size           triton_poi_fused_convolution_4,(.L_x_1 - triton_poi_fused_convolution_4)
        .other          triton_poi_fused_convolution_4,@"STO_CUDA_ENTRY STV_DEFAULT"
triton_poi_fused_convolution_4:
.text.triton_poi_fused_convolution_4:
[----:B------:R-:W0:Y:S01]  /*0000*/  LDC R1, c[0x0][0x28] ;  /* 0x00000a00ff017b82 */ /* 0x000e220000000800 */
[----:B------:R-:W1:Y:S07]  /*0010*/  S2R R0, SR_CTAID.X ;  /* 0x0000000000007919 */ /* 0x000e6e0000002500 */
[----:B------:R-:W2:Y:S01]  /*0020*/  LDC.64 R14, c[0x0][0x210] ;  /* 0x00008400ff0e7b82 */ /* 0x000ea20000000a00 */
[----:B------:R-:W-:Y:S01]  /*0030*/  IMAD.MOV.U32 R19, RZ, RZ, RZ ;  /* 0x000000ffff137224 */ /* 0x000fe200078e00ff */
[----:B------:R-:W-:Y:S01]  /*0040*/  ULDC.64 UR6, c[0x0][0x208] ;  /* 0x0000820000067ab9 */ /* 0x000fe20000000a00 */
[----:B------:R-:W3:Y:S01]  /*0050*/  S2R R17, SR_TID.X ;  /* 0x0000000000117919 */ /* 0x000ee20000002100 */
[----:B------:R-:W4:Y:S01]  /*0060*/  S2R R18, SR_CTAID.Y ;  /* 0x0000000000127919 */ /* 0x000f220000002600 */
[----:B------:R-:W-:-:S02]  /*0070*/  IMAD.MOV.U32 R20, RZ, RZ, RZ ;  /* 0x000000ffff147224 */ /* 0x000fc400078e00ff */
[----:B-1----:R-:W-:Y:S01]  /*0080*/  IMAD.SHL.U32 R0, R0, 0x20, RZ ;  /* 0x0000002000007824 */ /* 0x002fe200078e00ff */
[----:B---3--:R-:W-:-:S04]  /*0090*/  SHF.R.U32.HI R21, RZ, 0x5, R17 ;  /* 0x00000005ff157819 */ /* 0x008fc80000011611 */
[----:B------:R-:W-:Y:S01]  /*00a0*/  LOP3.LUT R6, R0, 0x1f, R17, 0xf8, !PT ;  /* 0x0000001f00067812 */ /* 0x000fe200078ef811 */
[----:B----4-:R-:W-:Y:S01]  /*00b0*/  IMAD.SHL.U32 R16, R18, 0x20, RZ ;  /* 0x0000002012107824 */ /* 0x010fe200078e00ff */
[----:B------:R-:W-:Y:S02]  /*00c0*/  SGXT.U32 R21, R21, 0x2 ;  /* 0x000000021515781a */ /* 0x000fe40000000000 */
[----:B------:R-:W-:Y:S02]  /*00d0*/  ISETP.GE.AND P0, PT, R6, 0x19, PT ;  /* 0x000000190600780c */ /* 0x000fe40003f06270 */
[----:B------:R-:W-:Y:S02]  /*00e0*/  LOP3.LUT R2, R16, R21, RZ, 0xfc, !PT ;  /* 0x0000001510027212 */ /* 0x000fe400078efcff */
[----:B------:R-:W-:Y:S02]  /*00f0*/  LOP3.LUT R3, R16, 0x4, R21, 0xfe, !PT ;  /* 0x0000000410037812 */ /* 0x000fe400078efe15 */
[----:B------:R-:W-:Y:S01]  /*0100*/  LOP3.LUT R4, R16, 0x8, R21, 0xfe, !PT ;  /* 0x0000000810047812 */ /* 0x000fe200078efe15 */
[--C-:B------:R-:W-:Y:S01]  /*0110*/  IMAD R27, R2, 0x19, R6.reuse ;  /* 0x00000019021b7824 */ /* 0x100fe200078e0206 */
[----:B------:R-:W-:Y:S01]  /*0120*/  LOP3.LUT R7, R16, 0xc, R21, 0xfe, !PT ;  /* 0x0000000c10077812 */ /* 0x000fe200078efe15 */
[--C-:B------:R-:W-:Y:S01]  /*0130*/  IMAD R3, R3, 0x19, R6.reuse ;  /* 0x0000001903037824 */ /* 0x100fe200078e0206 */
[----:B------:R-:W-:Y:S01]  /*0140*/  LOP3.LUT R9, R16, 0x10, R21, 0xfe, !PT ;  /* 0x0000001010097812 */ /* 0x000fe200078efe15 */
[--C-:B------:R-:W-:Y:S01]  /*0150*/  IMAD R5, R4, 0x19, R6.reuse ;  /* 0x0000001904057824 */ /* 0x100fe200078e0206 */
[----:B------:R-:W-:Y:S01]  /*0160*/  LOP3.LUT R11, R16, 0x14, R21, 0xfe, !PT ;  /* 0x00000014100b7812 */ /* 0x000fe200078efe15 */
[----:B------:R-:W-:Y:S01]  /*0170*/  IMAD R7, R7, 0x19, R6 ;  /* 0x0000001907077824 */ /* 0x000fe200078e0206 */
[----:B------:R-:W-:Y:S01]  /*0180*/  LOP3.LUT R13, R16, 0x18, R21, 0xfe, !PT ;  /* 0x00000018100d7812 */ /* 0x000fe200078efe15 */
[----:B--2---:R-:W-:Y:S01]  /*0190*/  IMAD.WIDE R26, R27, 0x4, R14 ;  /* 0x000000041b1a7825 */ /* 0x004fe200078e020e */
[----:B------:R-:W-:-:S03]  /*01a0*/  LOP3.LUT R23, R16, 0x1c, R21, 0xfe, !PT ;  /* 0x0000001c10177812 */ /* 0x000fc600078efe15 */
[--C-:B------:R-:W-:Y:S01]  /*01b0*/  IMAD R9, R9, 0x19, R6.reuse ;  /* 0x0000001909097824 */ /* 0x100fe200078e0206 */
[----:B------:R1:W2:Y:S01]  /*01c0*/  @!P0 LDG.E.EL R19, desc[UR6][R26.64] ;  /* 0x000000061a138981 */ /* 0x0002a2000c2e1900 */
[--C-:B------:R-:W-:Y:S02]  /*01d0*/  IMAD R11, R11, 0x19, R6.reuse ;  /* 0x000000190b0b7824 */ /* 0x100fe400078e0206 */
[--C-:B------:R-:W-:Y:S02]  /*01e0*/  IMAD R13, R13, 0x19, R6.reuse ;  /* 0x000000190d0d7824 */ /* 0x100fe400078e0206 */
[----:B------:R-:W-:Y:S02]  /*01f0*/  IMAD R23, R23, 0x19, R6 ;  /* 0x0000001917177824 */ /* 0x000fe400078e0206 */
[----:B------:R-:W-:Y:S01]  /*0200*/  IMAD.WIDE R2, R3, 0x4, R14 ;  /* 0x0000000403027825 */ /* 0x000fe200078e020e */
[----:B------:R-:W-:-:S03]  /*0210*/  CS2R R24, SRZ ;  /* 0x0000000000187805 */ /* 0x000fc6000001ff00 */
[--C-:B------:R-:W-:Y:S01]  /*0220*/  IMAD.WIDE R4, R5, 0x4, R14.reuse ;  /* 0x0000000405047825 */ /* 0x100fe200078e020e */
[----:B-1----:R-:W-:Y:S01]  /*0230*/  CS2R R26, SRZ ;  /* 0x00000000001a7805 */ /* 0x002fe2000001ff00 */
[----:B------:R1:W3:Y:S02]  /*0240*/  @!P0 LDG.E.EL R20, desc[UR6][R2.64] ;  /* 0x0000000602148981 */ /* 0x0002e4000c2e1900 */
[----:B------:R-:W-:-:S04]  /*0250*/  IMAD.WIDE R6, R7, 0x4, R14 ;  /* 0x0000000407067825 */ /* 0x000fc800078e020e */
[--C-:B------:R-:W-:Y:S01]  /*0260*/  IMAD.WIDE R8, R9, 0x4, R14.reuse ;  /* 0x0000000409087825 */ /* 0x100fe200078e020e */
[----:B------:R-:W4:Y:S03]  /*0270*/  @!P0 LDG.E.EL R24, desc[UR6][R6.64] ;  /* 0x0000000606188981 */ /* 0x000f26000c2e1900 */
[----:B------:R-:W-:-:S04]  /*0280*/  IMAD.WIDE R10, R11, 0x4, R14 ;  /* 0x000000040b0a7825 */ /* 0x000fc800078e020e */
[--C-:B------:R-:W-:Y:S01]  /*0290*/  IMAD.WIDE R12, R13, 0x4, R14.reuse ;  /* 0x000000040d0c7825 */ /* 0x100fe200078e020e */
[----:B------:R-:W5:Y:S03]  /*02a0*/  @!P0 LDG.E.EL R25, desc[UR6][R10.64] ;  /* 0x000000060a198981 */ /* 0x000f66000c2e1900 */
[----:B------:R-:W-:Y:S01]  /*02b0*/  IMAD.WIDE R14, R23, 0x4, R14 ;  /* 0x00000004170e7825 */ /* 0x000fe200078e020e */
[----:B------:R-:W5:Y:S03]  /*02c0*/  @!P0 LDG.E.EL R27, desc[UR6][R12.64] ;  /* 0x000000060c1b8981 */ /* 0x000f66000c2e1900 */
[----:B------:R-:W-:Y:S01]  /*02d0*/  IMAD.MOV.U32 R22, RZ, RZ, RZ ;  /* 0x000000ffff167224 */ /* 0x000fe200078e00ff */
[----:B------:R-:W5:Y:S01]  /*02e0*/  @!P0 LDG.E.EL R26, desc[UR6][R14.64] ;  /* 0x000000060e1a8981 */ /* 0x000f62000c2e1900 */
[----:B------:R-:W-:-:S04]  /*02f0*/  IMAD.MOV.U32 R23, RZ, RZ, RZ ;  /* 0x000000ffff177224 */ /* 0x000fc800078e00ff */
[----:B------:R1:W5:Y:S04]  /*0300*/  @!P0 LDG.E.EL R22, desc[UR6][R4.64] ;  /* 0x0000000604168981 */ /* 0x000368000c2e1900 */
[----:B------:R1:W5:Y:S01]  /*0310*/  @!P0 LDG.E.EL R23, desc[UR6][R8.64] ;  /* 0x0000000608178981 */ /* 0x000362000c2e1900 */
[----:B------:R-:W1:Y:S02]  /*0320*/  S2UR UR5, SR_CgaCtaId ;  /* 0x00000000000579c3 */ /* 0x000e640000008800 */
[----:B-1----:R-:W-:Y:S01]  /*0330*/  IMAD.SHL.U32 R2, R17, 0x20, RZ ;  /* 0x0000002011027824 */ /* 0x002fe200078e00ff */
[----:B------:R-:W-:-:S04]  /*0340*/  UMOV UR4, 0x400 ;  /* 0x0000040000047882 */ /* 0x000fc80000000000 */
[----:B------:R-:W-:-:S04]  /*0350*/  LOP3.LUT R2, R2, 0x3e0, RZ, 0xc0, !PT ;  /* 0x000003e002027812 */ /* 0x000fc800078ec0ff */
[----:B------:R-:W-:-:S04]  /*0360*/  LOP3.LUT R21, R2, R21, RZ, 0xfc, !PT ;  /* 0x0000001502157212 */ /* 0x000fc800078efcff */
[----:B------:R-:W-:Y:S01]  /*0370*/  LEA.HI R21, R2, R21, RZ, 0x1d ;  /* 0x0000001502157211 */ /* 0x000fe200078fe8ff */
[----:B0-----:R-:W-:-:S06]  /*0380*/  UPRMT UR4, UR5, 0x654, UR4 ;  /* 0x0000065405047896 */ /* 0x001fcc0008000004 */
[----:B------:R-:W-:Y:S01]  /*0390*/  LEA R21, R21, UR4, 0x2 ;  /* 0x0000000415157c11 */ /* 0x000fe2000f8e10ff */
[----:B------:R-:W-:Y:S01]  /*03a0*/  IMAD.SHL.U32 R3, R17, 0x4, RZ ;  /* 0x0000000411037824 */ /* 0x000fe200078e00ff */
[----:B------:R-:W-:-:S04]  /*03b0*/  SHF.R.U32.HI R2, RZ, 0x1, R17 ;  /* 0x00000001ff027819 */ /* 0x000fc80000011611 */
[----:B------:R-:W-:Y:S02]  /*03c0*/  LOP3.LUT R5, R2, 0x3c, RZ, 0xc0, !PT ;  /* 0x0000003c02057812 */ /* 0x000fe400078ec0ff */
[----:B------:R-:W-:-:S05]  /*03d0*/  LOP3.LUT R8, R3, 0x1fc, RZ, 0xc0, !PT ;  /* 0x000001fc03087812 */ /* 0x000fca00078ec0ff */
[----:B------:R-:W-:Y:S01]  /*03e0*/  IMAD.IADD R5, R8, 0x1, R5 ;  /* 0x0000000108057824 */ /* 0x000fe200078e0205 */
[----:B------:R-:W-:-:S04]  /*03f0*/  SHF.R.S32.HI R18, RZ, 0x1a, R18 ;  /* 0x0000001aff127819 */ /* 0x000fc80000011412 */
[----:B------:R-:W-:Y:S02]  /*0400*/  LEA R5, R5, UR4, 0x2 ;  /* 0x0000000405057c11 */ /* 0x000fe4000f8e10ff */
[----:B------:R-:W-:Y:S02]  /*0410*/  LOP3.LUT R16, R16, 0x1c, R3, 0xf8, !PT ;  /* 0x0000001c10107812 */ /* 0x000fe400078ef803 */
[----:B------:R-:W-:-:S04]  /*0420*/  SGXT R3, R18, 0x1 ;  /* 0x000000011203781a */ /* 0x000fc80000000200 */
[----:B------:R-:W-:Y:S02]  /*0430*/  LEA.HI R10, R3, R16, RZ, 0x6 ;  /* 0x00000010030a7211 */ /* 0x000fe400078f30ff */
[----:B------:R-:W0:Y:S02]  /*0440*/  LDC.64 R2, c[0x0][0x218] ;  /* 0x00008600ff027b82 */ /* 0x000e240000000a00 */
[----:B------:R-:W-:Y:S02]  /*0450*/  LOP3.LUT R9, R10, 0xffffffc0, RZ, 0xc0, !PT ;  /* 0xffffffc00a097812 */ /* 0x000fe400078ec0ff */
[----:B------:R-:W-:-:S03]  /*0460*/  SHF.R.U32.HI R17, RZ, 0x3, R17 ;  /* 0x00000003ff117819 */ /* 0x000fc60000011611 */
[----:B------:R-:W-:Y:S01]  /*0470*/  IMAD.IADD R11, R16, 0x1, -R9 ;  /* 0x00000001100b7824 */ /* 0x000fe200078e0a09 */
[----:B------:R-:W-:Y:S02]  /*0480*/  SGXT.U32 R9, R17, 0x4 ;  /* 0x000000041109781a */ /* 0x000fe40000000000 */
[----:B------:R-:W-:Y:S02]  /*0490*/  LOP3.LUT R12, R8, 0x200, RZ, 0xfc, !PT ;  /* 0x00000200080c7812 */ /* 0x000fe400078efcff */
[----:B------:R-:W-:Y:S02]  /*04a0*/  LOP3.LUT R9, R0, R9, RZ, 0xfc, !PT ;  /* 0x0000000900097212 */ /* 0x000fe400078efcff */
[----:B------:R-:W-:Y:S02]  /*04b0*/  SHF.R.S32.HI R10, RZ, 0x6, R10 ;  /* 0x00000006ff0a7819 */ /* 0x000fe4000001140a */
[C---:B------:R-:W-:Y:S02]  /*04c0*/  LOP3.LUT R0, R9.reuse, 0x10, RZ, 0xfc, !PT ;  /* 0x0000001009007812 */ /* 0x040fe400078efcff */
[----:B------:R-:W-:Y:S01]  /*04d0*/  SHF.R.U32.HI R12, RZ, 0x3, R12 ;  /* 0x00000003ff0c7819 */ /* 0x000fe2000001160c */
[----:B------:R-:W-:Y:S01]  /*04e0*/  IMAD R10, R10, 0x640, R11 ;  /* 0x000006400a0a7824 */ /* 0x000fe200078e020b */
[----:B------:R-:W-:-:S02]  /*04f0*/  ISETP.GE.AND P1, PT, R9, 0x19, PT ;  /* 0x000000190900780c */ /* 0x000fc40003f26270 */
[----:B------:R-:W-:Y:S02]  /*0500*/  ISETP.GE.AND P0, PT, R0, 0x19, PT ;  /* 0x000000190000780c */ /* 0x000fe40003f06270 */
[----:B------:R-:W-:Y:S01]  /*0510*/  LOP3.LUT R11, R12, 0x7c, RZ, 0xc0, !PT ;  /* 0x0000007c0c0b7812 */ /* 0x000fe200078ec0ff */
[----:B------:R-:W-:-:S04]  /*0520*/  IMAD R9, R9, 0x40, R10 ;  /* 0x0000004009097824 */ /* 0x000fc800078e020a */
[----:B------:R-:W-:Y:S02]  /*0530*/  IMAD.IADD R11, R8, 0x1, R11 ;  /* 0x00000001080b7824 */ /* 0x000fe400078e020b */
[----:B0-----:R-:W-:-:S03]  /*0540*/  IMAD.WIDE R8, R9, 0x4, R2 ;  /* 0x0000000409087825 */ /* 0x001fc600078e0202 */
[----:B------:R-:W-:Y:S01]  /*0550*/  LEA R11, R11, UR4, 0x2 ;  /* 0x000000040b0b7c11 */ /* 0x000fe2000f8e10ff */
[----:B--2---:R-:W-:Y:S04]  /*0560*/  STS [R21], R19 ;  /* 0x0000001315007388 */ /* 0x004fe80000000800 */
[----:B---3--:R-:W-:Y:S04]  /*0570*/  STS [R21+0x10], R20 ;  /* 0x0000101415007388 */ /* 0x008fe80000000800 */
[----:B----4-:R-:W-:Y:S04]  /*0580*/  STS [R21+0x30], R24 ;  /* 0x0000301815007388 */ /* 0x010fe80000000800 */
[----:B-----5:R-:W-:Y:S04]  /*0590*/  STS [R21+0x50], R25 ;  /* 0x0000501915007388 */ /* 0x020fe80000000800 */
[----:B------:R-:W-:Y:S04]  /*05a0*/  STS [R21+0x60], R27 ;  /* 0x0000601b15007388 */ /* 0x000fe80000000800 */
[----:B------:R-:W-:Y:S04]  /*05b0*/  STS [R21+0x70], R26 ;  /* 0x0000701a15007388 */ /* 0x000fe80000000800 */
[----:B------:R-:W-:Y:S04]  /*05c0*/  STS [R21+0x20], R22 ;  /* 0x0000201615007388 */ /* 0x000fe80000000800 */
[----:B------:R-:W-:Y:S01]  /*05d0*/  STS [R21+0x40], R23 ;  /* 0x0000401715007388 */ /* 0x000fe20000000800 */
[----:B------:R-:W-:Y:S06]  /*05e0*/  BAR.SYNC.DEFER_BLOCKING 0x0 ;  /* 0x0000000000007b1d */ /* 0x000fec0000010000 */
[----:B------:R-:W0:Y:S04]  /*05f0*/  LDS.128 R4, [R5] ;  /* 0x0000000005047984 */ /* 0x000e280000000c00 */
[----:B0-----:R0:W-:Y:S02]  /*0600*/  @!P1 STG.E.128 desc[UR6][R8.64], R4 ;  /* 0x0000000408009986 */ /* 0x0011e4000c101d06 */
[----:B0-----:R-:W-:Y:S05]  /*0610*/  @P0 EXIT ;  /* 0x000000000000094d */ /* 0x001fea0003800000 */
[----:B------:R-:W1:Y:S01]  /*0620*/  LDS.128 R12, [R11+0x800] ;  /* 0x000800000b0c7984 */ /* 0x000e620000000c00 */
[----:B0-----:R-:W-:-:S04]  /*0630*/  IMAD R5, R0, 0x40, R10 ;  /* 0x0000004000057824 */ /* 0x001fc800078e020a */
[----:B------:R-:W-:-:S05]  /*0640*/  IMAD.WIDE R2, R5, 0x4, R2 ;  /* 0x0000000405027825 */ /* 0x000fca00078e0202 */
[----:B-1----:R-:W-:Y:S01]  /*0650*/  STG.E.128 desc[UR6][R2.64], R12 ;  /* 0x0000000c02007986 */ /* 0x002fe2000c101d06 */
[----:B------:R-:W-:Y:S05]  /*0660*/  EXIT ;  /* 0x000000000000794d */ /* 0x000fea0003800000 */
.L_x_0:
[----:B------:R-:W-:-:S00]  /*0670*/  BRA `(.L_x_0) ;  /* 0xfffffffc00fc7947 */ /* 0x000fc0000383ffff */
[----:B------:R-:W-:-:S00]  /*0680*/  NOP ;  /* 0x0000000000007918 */ /* 0x000fc00000000000 */
[----:B------:R-:W-:-:S00]  /*0690*/  NOP ;  /* 0x0000000000007918 */ /* 0x000fc00000000000 */
[----:B------:R-:W-:-:S00]  /*06a0*/  NOP ;  /* 0x0000000000007918 */ /* 0x000fc00000000000 */
[----:B------:R-:W-:-:S00]  /*06b0*/  NOP ;  /* 0x0000000000007918 */ /* 0x000fc00000000000 */
[----:B------:R-:W-:-:S00]  /*06c0*/  NOP ;  /* 0x0000000000007918 */ /* 0x000fc00000000000 */
[----:B------:R-:W-:-:S00]  /*06d0*/  NOP ;  /* 0x0000000000007918 */ /* 0x000fc00000000000 */
[----:B------:R-:W-:-:S00]  /*06e0*/  NOP ;  /* 0x0000000000007918 */ /* 0x000fc00000000000 */
[----:B------:R-:W-:-:S00]  /*06f0*/  NOP ;  /* 0x0000000000007918 */ /* 0x000fc00000000000 */
.L_x_1:


//--------------------- .nv.shared.triton_poi_fused_convolution_4 --------------------------
	.section	.nv.shared.triton_poi_fused_convolution_4,"aw",@nobits
	.sectionflags	@""
	.align	16
	.zero		1024


//--------------------- .nv.constant0.triton_poi_fused_convolution_4 --------------------------
	.section	.nv.constant0.triton_poi_fused_convolution_4,"a",@progbits
	.sectionflags	@""
	.align	4
.nv.constant0.triton_poi_fused_convolution_4:
	.zero		552
